//
// Generated by NVIDIA NVVM Compiler
//
// Compiler Build ID: CL-36424714
// Cuda compilation tools, release 13.0, V13.0.88
// Based on NVVM 20.0.0
//

.version 9.0
.target sm_100
.address_size 64

	// .globl	_Z8cuMatMulPdS_S_Pi

.visible .entry _Z8cuMatMulPdS_S_Pi(
	.param .u64 .ptr .align 1 _Z8cuMatMulPdS_S_Pi_param_0,
	.param .u64 .ptr .align 1 _Z8cuMatMulPdS_S_Pi_param_1,
	.param .u64 .ptr .align 1 _Z8cuMatMulPdS_S_Pi_param_2,
	.param .u64 .ptr .align 1 _Z8cuMatMulPdS_S_Pi_param_3
)
{
	.reg .pred 	%p<3>;
	.reg .b32 	%r<14>;
	.reg .b64 	%rd<16>;
	.reg .b64 	%fd<7>;

	ld.param.u64 	%rd5, [_Z8cuMatMulPdS_S_Pi_param_0];
	ld.param.u64 	%rd6, [_Z8cuMatMulPdS_S_Pi_param_1];
	ld.param.u64 	%rd7, [_Z8cuMatMulPdS_S_Pi_param_2];
	ld.param.u64 	%rd8, [_Z8cuMatMulPdS_S_Pi_param_3];
	cvta.to.global.u64 	%rd1, %rd8;
	cvta.to.global.u64 	%rd9, %rd7;
	mov.u32 	%r7, %ctaid.x;
	mov.u32 	%r8, %ntid.x;
	mov.u32 	%r9, %tid.x;
	mad.lo.s32 	%r1, %r7, %r8, %r9;
	mul.wide.s32 	%rd10, %r1, 8;
	add.s64 	%rd2, %rd9, %rd10;
	mov.b64 	%rd11, 0;
	st.global.u64 	[%rd2], %rd11;
	ld.global.u32 	%r12, [%rd1];
	setp.lt.s32 	%p1, %r12, 1;
	@%p1 bra 	$L__BB0_3;
	cvta.to.global.u64 	%rd3, %rd5;
	cvta.to.global.u64 	%rd4, %rd6;
	mov.b32 	%r13, 0;
	mov.f64 	%fd6, 0d0000000000000000;
$L__BB0_2:
	mul.wide.u32 	%rd12, %r13, 8;
	add.s64 	%rd13, %rd3, %rd12;
	ld.global.f64 	%fd4, [%rd13];
	mad.lo.s32 	%r11, %r12, %r13, %r1;
	mul.wide.s32 	%rd14, %r11, 8;
	add.s64 	%rd15, %rd4, %rd14;
	ld.global.f64 	%fd5, [%rd15];
	fma.rn.f64 	%fd6, %fd4, %fd5, %fd6;
	st.global.f64 	[%rd2], %fd6;
	add.s32 	%r13, %r13, 1;
	ld.global.u32 	%r12, [%rd1];
	setp.lt.s32 	%p2, %r13, %r12;
	@%p2 bra 	$L__BB0_2;
$L__BB0_3:
	ret;

}


// ===== COMPILED SASS (sm_100) =====

	.target	sm_100

	.elftype	@"ET_EXEC"


//--------------------- .note.nv.tkinfo           --------------------------
	.section	.note.nv.tkinfo,"",@"SHT_NOTE"
	.sectionflags	@"SHF_NOTE_NV_TKINFO"
	.tkinfo
        /*0018*/ 	.word	0x00000002
        /*0030*/ 	.string	""
        /*0030*/ 	.string	"ptxas"
        /*0030*/ 	.string	"Cuda compilation tools, release 13.0, V13.0.88"
        /*0030*/ 	.string	"Build cuda_13.0.r13.0/compiler.36424714_0"
        /*0030*/ 	.string	"-arch sm_100 -m 64 "



//--------------------- .note.nv.cuinfo           --------------------------
	.section	.note.nv.cuinfo,"",@"SHT_NOTE"
	.sectionflags	@"SHF_NOTE_NV_CUINFO"
        /*0018*/ 	.short	0x0002
        /*001a*/ 	.short	0x0064
        /*001c*/ 	.short	0x0082
	.zero		2


//--------------------- .nv.info                  --------------------------
	.section	.nv.info,"",@"SHT_CUDA_INFO"
	.align	4


	//----- nvinfo : EIATTR_REGCOUNT
	.align		4
        /*0000*/ 	.byte	0x04, 0x2f
        /*0002*/ 	.short	(.L_1 - .L_0)
	.align		4
.L_0:
        /*0004*/ 	.word	index@(_Z8cuMatMulPdS_S_Pi)
        /*0008*/ 	.word	0x00000016


	//----- nvinfo : EIATTR_FRAME_SIZE
	.align		4
.L_1:
        /*000c*/ 	.byte	0x04, 0x11
        /*000e*/ 	.short	(.L_3 - .L_2)
	.align		4
.L_2:
        /*0010*/ 	.word	index@(_Z8cuMatMulPdS_S_Pi)
        /*0014*/ 	.word	0x00000000


	//----- nvinfo : EIATTR_MIN_STACK_SIZE
	.align		4
.L_3:
        /*0018*/ 	.byte	0x04, 0x12
        /*001a*/ 	.short	(.L_5 - .L_4)
	.align		4
.L_4:
        /*001c*/ 	.word	index@(_Z8cuMatMulPdS_S_Pi)
        /*0020*/ 	.word	0x00000000
.L_5:


//--------------------- .nv.compat                --------------------------
	.section	.nv.compat,"",@"SHT_CUDA_COMPAT_INFO"
	.align	4
        /*0000*/ 	.byte	0x02, 0x09, 0x00, 0x00, 0x02, 0x02, 0x01, 0x00, 0x02, 0x05, 0x05, 0x00, 0x03, 0x07, 0x01, 0x01
        /*0010*/ 	.byte	0x02, 0x03, 0x00, 0x00, 0x02, 0x06, 0x01, 0x00, 0x04, 0x0b, 0x08, 0x00, 0x01, 0x00, 0x00, 0x00
        /*0020*/ 	.byte	0x00, 0x00, 0x00, 0x00


//--------------------- .nv.info._Z8cuMatMulPdS_S_Pi --------------------------
	.section	.nv.info._Z8cuMatMulPdS_S_Pi,"",@"SHT_CUDA_INFO"
	.sectionflags	@""
	.align	4


	//----- nvinfo : EIATTR_CUDA_API_VERSION
	.align		4
        /*0000*/ 	.byte	0x04, 0x37
        /*0002*/ 	.short	(.L_7 - .L_6)
.L_6:
        /*0004*/ 	.word	0x00000082


	//----- nvinfo : EIATTR_KPARAM_INFO
	.align		4
.L_7:
        /*0008*/ 	.byte	0x04, 0x17
        /*000a*/ 	.short	(.L_9 - .L_8)
.L_8:
        /*000c*/ 	.word	0x00000000
        /*0010*/ 	.short	0x0003
        /*0012*/ 	.short	0x0018
        /*0014*/ 	.byte	0x00, 0xf5, 0x21, 0x00


	//----- nvinfo : EIATTR_KPARAM_INFO
	.align		4
.L_9:
        /*0018*/ 	.byte	0x04, 0x17
        /*001a*/ 	.short	(.L_11 - .L_10)
.L_10:
        /*001c*/ 	.word	0x00000000
        /*0020*/ 	.short	0x0002
        /*0022*/ 	.short	0x0010
        /*0024*/ 	.byte	0x00, 0xf5, 0x21, 0x00


	//----- nvinfo : EIATTR_KPARAM_INFO
	.align		4
.L_11:
        /*0028*/ 	.byte	0x04, 0x17
        /*002a*/ 	.short	(.L_13 - .L_12)
.L_12:
        /*002c*/ 	.word	0x00000000
        /*0030*/ 	.short	0x0001
        /*0032*/ 	.short	0x0008
        /*0034*/ 	.byte	0x00, 0xf5, 0x21, 0x00


	//----- nvinfo : EIATTR_KPARAM_INFO
	.align		4
.L_13:
        /*0038*/ 	.byte	0x04, 0x17
        /*003a*/ 	.short	(.L_15 - .L_14)
.L_14:
        /*003c*/ 	.word	0x00000000
        /*0040*/ 	.short	0x0000
        /*0042*/ 	.short	0x0000
        /*0044*/ 	.byte	0x00, 0xf5, 0x21, 0x00


	//----- nvinfo : EIATTR_SPARSE_MMA_MASK
	.align		4
.L_15:
        /*0048*/ 	.byte	0x03, 0x50
        /*004a*/ 	.short	0x0000


	//----- nvinfo : EIATTR_MAXREG_COUNT
	.align		4
        /*004c*/ 	.byte	0x03, 0x1b
        /*004e*/ 	.short	0x00ff


	//----- nvinfo : EIATTR_MERCURY_ISA_VERSION
	.align		4
        /*0050*/ 	.byte	0x03, 0x5f
        /*0052*/ 	.short	0x0101


	//----- nvinfo : EIATTR_VRC_CTA_INIT_COUNT
	.align		4
        /*0054*/ 	.byte	0x02, 0x4a
	.zero		1
	.zero		1


	//----- nvinfo : EIATTR_EXIT_INSTR_OFFSETS
	.align		4
        /*0058*/ 	.byte	0x04, 0x1c
        /*005a*/ 	.short	(.L_17 - .L_16)


	//   ....[0]....
.L_16:
        /*005c*/ 	.word	0x000000c0


	//   ....[1]....
        /*0060*/ 	.word	0x000001c0


	//----- nvinfo : EIATTR_CBANK_PARAM_SIZE
	.align		4
.L_17:
        /*0064*/ 	.byte	0x03, 0x19
        /*0066*/ 	.short	0x0020


	//----- nvinfo : EIATTR_PARAM_CBANK
	.align		4
        /*0068*/ 	.byte	0x04, 0x0a
        /*006a*/ 	.short	(.L_19 - .L_18)
	.align		4
.L_18:
        /*006c*/ 	.word	index@(.nv.constant0._Z8cuMatMulPdS_S_Pi)
        /*0070*/ 	.short	0x0380
        /*0072*/ 	.short	0x0020


	//----- nvinfo : EIATTR_SW_WAR
	.align		4
.L_19:
        /*0074*/ 	.byte	0x04, 0x36
        /*0076*/ 	.short	(.L_21 - .L_20)
.L_20:
        /*0078*/ 	.word	0x00000008
.L_21:


//--------------------- .nv.callgraph             --------------------------
	.section	.nv.callgraph,"",@"SHT_CUDA_CALLGRAPH"
	.align	4
	.sectionentsize	8
	.align		4
        /*0000*/ 	.word	0x00000000
	.align		4
        /*0004*/ 	.word	0xffffffff
	.align		4
        /*0008*/ 	.word	0x00000000
	.align		4
        /*000c*/ 	.word	0xfffffffe
	.align		4
        /*0010*/ 	.word	0x00000000
	.align		4
        /*0014*/ 	.word	0xfffffffd
	.align		4
        /*0018*/ 	.word	0x00000000
	.align		4
        /*001c*/ 	.word	0xfffffffc


//--------------------- .text._Z8cuMatMulPdS_S_Pi --------------------------
	.section	.text._Z8cuMatMulPdS_S_Pi,"ax",@progbits
	.align	128
        .global         _Z8cuMatMulPdS_S_Pi
        .type           _Z8cuMatMulPdS_S_Pi,@function
        .size           _Z8cuMatMulPdS_S_Pi,(.L_x_2 - _Z8cuMatMulPdS_S_Pi)
        .other          _Z8cuMatMulPdS_S_Pi,@"STO_CUDA_ENTRY STV_DEFAULT"
_Z8cuMatMulPdS_S_Pi:
.text._Z8cuMatMulPdS_S_Pi:
[----:B------:R-:W-:Y:S01]  /*0000*/  LDC R1, c[0x0][0x37c] ;  /* 0x0000df00ff017b82 */ /* 0x000fe20000000800 */
[----:B------:R-:W0:Y:S07]  /*0010*/  S2R R0, SR_TID.X ;  /* 0x0000000000007919 */ /* 0x000e2e0000002100 */
[----:B------:R-:W0:Y:S01]  /*0020*/  S2UR UR6, SR_CTAID.X ;  /* 0x00000000000679c3 */ /* 0x000e220000002500 */
[----:B------:R-:W1:Y:S07]  /*0030*/  LDCU.64 UR4, c[0x0][0x358] ;  /* 0x00006b00ff0477ac */ /* 0x000e6e0008000a00 */
[----:B------:R-:W0:Y:S08]  /*0040*/  LDC R17, c[0x0][0x360] ;  /* 0x0000d800ff117b82 */ /* 0x000e300000000800 */
[----:B------:R-:W2:Y:S08]  /*0050*/  LDC.64 R4, c[0x0][0x390] ;  /* 0x0000e400ff047b82 */ /* 0x000eb00000000a00 */
[----:B------:R-:W3:Y:S01]  /*0060*/  LDC.64 R2, c[0x0][0x398] ;  /* 0x0000e600ff027b82 */ /* 0x000ee20000000a00 */
[----:B0-----:R-:W-:-:S04]  /*0070*/  IMAD R17, R17, UR6, R0 ;  /* 0x0000000611117c24 */ /* 0x001fc8000f8e0200 */
[----:B--2---:R-:W-:-:S05]  /*0080*/  IMAD.WIDE R4, R17, 0x8, R4 ;  /* 0x0000000811047825 */ /* 0x004fca00078e0204 */
[----:B-1----:R0:W-:Y:S04]  /*0090*/  STG.E.64 desc[UR4][R4.64], RZ ;  /* 0x000000ff04007986 */ /* 0x0021e8000c101b04 */
[----:B---3--:R-:W2:Y:S02]  /*00a0*/  LDG.E R0, desc[UR4][R2.64] ;  /* 0x0000000402007981 */ /* 0x008ea4000c1e1900 */
[----:B--2---:R-:W-:-:S13]  /*00b0*/  ISETP.GE.AND P0, PT, R0, 0x1, PT ;  /* 0x000000010000780c */ /* 0x004fda0003f06270 */
[----:B0-----:R-:W-:Y:S05]  /*00c0*/  @!P0 EXIT ;  /* 0x000000000000894d */ /* 0x001fea0003800000 */
[----:B------:R-:W0:Y:S01]  /*00d0*/  LDC.64 R12, c[0x0][0x380] ;  /* 0x0000e000ff0c7b82 */ /* 0x000e220000000a00 */
[----:B------:R-:W-:Y:S01]  /*00e0*/  HFMA2 R19, -RZ, RZ, 0, 0 ;  /* 0x00000000ff137431 */ /* 0x000fe200000001ff */
[----:B------:R-:W-:-:S06]  /*00f0*/  CS2R R6, SRZ ;  /* 0x0000000000067805 */ /* 0x000fcc000001ff00 */
[----:B------:R-:W1:Y:S02]  /*0100*/  LDC.64 R14, c[0x0][0x388] ;  /* 0x0000e200ff0e7b82 */ /* 0x000e640000000a00 */
.L_x_0:
[C---:B------:R-:W-:Y:S02]  /*0110*/  IMAD R11, R19.reuse, R0, R17 ;  /* 0x00000000130b7224 */ /* 0x040fe400078e0211 */
[----:B0-----:R-:W-:-:S04]  /*0120*/  IMAD.WIDE.U32 R8, R19, 0x8, R12 ;  /* 0x0000000813087825 */ /* 0x001fc800078e000c */
[----:B-1----:R-:W-:Y:S02]  /*0130*/  IMAD.WIDE R10, R11, 0x8, R14 ;  /* 0x000000080b0a7825 */ /* 0x002fe400078e020e */
[----:B------:R-:W2:Y:S04]  /*0140*/  LDG.E.64 R8, desc[UR4][R8.64] ;  /* 0x0000000408087981 */ /* 0x000ea8000c1e1b00 */
[----:B------:R-:W2:Y:S02]  /*0150*/  LDG.E.64 R10, desc[UR4][R10.64] ;  /* 0x000000040a0a7981 */ /* 0x000ea4000c1e1b00 */
[----:B--2---:R-:W-:-:S07]  /*0160*/  DFMA R6, R8, R10, R6 ;  /* 0x0000000a0806722b */ /* 0x004fce0000000006 */
[----:B------:R2:W-:Y:S04]  /*0170*/  STG.E.64 desc[UR4][R4.64], R6 ;  /* 0x0000000604007986 */ /* 0x0005e8000c101b04 */
[----:B------:R-:W3:Y:S01]  /*0180*/  LDG.E R0, desc[UR4][R2.64] ;  /* 0x0000000402007981 */ /* 0x000ee2000c1e1900 */
[----:B------:R-:W-:-:S04]  /*0190*/  IADD3 R19, PT, PT, R19, 0x1, RZ ;  /* 0x0000000113137810 */ /* 0x000fc80007ffe0ff */
[----:B---3--:R-:W-:-:S13]  /*01a0*/  ISETP.GE.AND P0, PT, R19, R0, PT ;  /* 0x000000001300720c */ /* 0x008fda0003f06270 */
[----:B--2---:R-:W-:Y:S05]  /*01b0*/  @!P0 BRA `(.L_x_0) ;  /* 0xfffffffc00d48947 */ /* 0x004fea000383ffff */
[----:B------:R-:W-:Y:S05]  /*01c0*/  EXIT ;  /* 0x000000000000794d */ /* 0x000fea0003800000 */
.L_x_1:
[----:B------:R-:W-:-:S00]  /*01d0*/  BRA `(.L_x_1) ;  /* 0xfffffffc00fc7947 */ /* 0x000fc0000383ffff */
[----:B------:R-:W-:-:S00]  /*01e0*/  NOP ;  /* 0x0000000000007918 */ /* 0x000fc00000000000 */
        /* <DEDUP_REMOVED lines=9> */
.L_x_2:


//--------------------- .nv.shared.reserved.0     --------------------------
	.section	.nv.shared.reserved.0,"aw",@nobits
	.weak		__nv_reservedSMEM_offset_0_alias
	.size		__nv_reservedSMEM_offset_0_alias, 0, 64
	.other		__nv_reservedSMEM_offset_0_alias,@"STO_CUDA_RESERVED_SHARED STV_DEFAULT"
__nv_reservedSMEM_offset_0_alias:
	.zero		0
	.zero		64


//--------------------- .nv.constant0._Z8cuMatMulPdS_S_Pi --------------------------
	.section	.nv.constant0._Z8cuMatMulPdS_S_Pi,"a",@progbits
	.sectionflags	@""
	.align	4
.nv.constant0._Z8cuMatMulPdS_S_Pi:
	.zero		928


//--------------------- SYMBOLS --------------------------

	.type		.nv.reservedSmem.offset0,@object
	.size		.nv.reservedSmem.offset0,0x4
